	.headerflags	@"EF_CUDA_TEXMODE_UNIFIED EF_CUDA_64BIT_ADDRESS EF_CUDA_ACCELERATORS EF_CUDA_SM90 EF_CUDA_VIRTUAL_SM(EF_CUDA_SM90)"
	.elftype	@"ET_EXEC"


//--------------------- .nv.info                  --------------------------
	.section	.nv.info,"",@"SHT_CUDA_INFO"
	.align	4


	//----- nvinfo : EIATTR_REGCOUNT
	.align		4
        /*0000*/ 	.byte	0x04, 0x2f
        /*0002*/ 	.short	(.L_2 - .L_1)
	.align		4
.L_1:
        /*0004*/ 	.word	index@(triton_red_fused_add_mul_pow_rsqrt_sum_0)
        /*0008*/ 	.word	0x00000020


	//----- nvinfo : EIATTR_MIN_STACK_SIZE
	.align		4
.L_2:
        /*000c*/ 	.byte	0x04, 0x12
        /*000e*/ 	.short	(.L_4 - .L_3)
	.align		4
.L_3:
        /*0010*/ 	.word	index@(triton_red_fused_add_mul_pow_rsqrt_sum_0)
        /*0014*/ 	.word	0x00000000


	//----- nvinfo : EIATTR_FRAME_SIZE
	.align		4
.L_4:
        /*0018*/ 	.byte	0x04, 0x11
        /*001a*/ 	.short	(.L_6 - .L_5)
	.align		4
.L_5:
        /*001c*/ 	.word	index@(triton_red_fused_add_mul_pow_rsqrt_sum_0)
        /*0020*/ 	.word	0x00000000


	//----- nvinfo : EIATTR_MIN_STACK_SIZE
	.align		4
.L_6:
        /*0024*/ 	.byte	0x04, 0x12
        /*0026*/ 	.short	(.L_8 - .L_7)
	.align		4
.L_7:
        /*0028*/ 	.word	index@(triton_red_fused_add_mul_pow_rsqrt_sum_0)
        /*002c*/ 	.word	0x00000000
.L_8:


//--------------------- .nv.info.triton_red_fused_add_mul_pow_rsqrt_sum_0 --------------------------
	.section	.nv.info.triton_red_fused_add_mul_pow_rsqrt_sum_0,"",@"SHT_CUDA_INFO"
	.sectionflags	@""
	.align	4


	//----- nvinfo : EIATTR_CUDA_API_VERSION
	.align		4
        /*0000*/ 	.byte	0x04, 0x37
        /*0002*/ 	.short	(.L_10 - .L_9)
.L_9:
        /*0004*/ 	.word	0x0000007c


	//----- nvinfo : EIATTR_KPARAM_INFO
	.align		4
.L_10:
        /*0008*/ 	.byte	0x04, 0x17
        /*000a*/ 	.short	(.L_12 - .L_11)
.L_11:
        /*000c*/ 	.word	0x00000000
        /*0010*/ 	.short	0x0005
        /*0012*/ 	.short	0x0024
        /*0014*/ 	.byte	0x00, 0xf0, 0x11, 0x00


	//----- nvinfo : EIATTR_KPARAM_INFO
	.align		4
.L_12:
        /*0018*/ 	.byte	0x04, 0x17
        /*001a*/ 	.short	(.L_14 - .L_13)
.L_13:
        /*001c*/ 	.word	0x00000000
        /*0020*/ 	.short	0x0004
        /*0022*/ 	.short	0x0020
        /*0024*/ 	.byte	0x00, 0xf0, 0x11, 0x00


	//----- nvinfo : EIATTR_KPARAM_INFO
	.align		4
.L_14:
        /*0028*/ 	.byte	0x04, 0x17
        /*002a*/ 	.short	(.L_16 - .L_15)
.L_15:
        /*002c*/ 	.word	0x00000000
        /*0030*/ 	.short	0x0003
        /*0032*/ 	.short	0x0018
        /*0034*/ 	.byte	0x00, 0xf4, 0x21, 0x00


	//----- nvinfo : EIATTR_KPARAM_INFO
	.align		4
.L_16:
        /*0038*/ 	.byte	0x04, 0x17
        /*003a*/ 	.short	(.L_18 - .L_17)
.L_17:
        /*003c*/ 	.word	0x00000000
        /*0040*/ 	.short	0x0002
        /*0042*/ 	.short	0x0010
        /*0044*/ 	.byte	0x00, 0xf4, 0x21, 0x00


	//----- nvinfo : EIATTR_KPARAM_INFO
	.align		4
.L_18:
        /*0048*/ 	.byte	0x04, 0x17
        /*004a*/ 	.short	(.L_20 - .L_19)
.L_19:
        /*004c*/ 	.word	0x00000000
        /*0050*/ 	.short	0x0001
        /*0052*/ 	.short	0x0008
        /*0054*/ 	.byte	0x00, 0xf4, 0x21, 0x00


	//----- nvinfo : EIATTR_KPARAM_INFO
	.align		4
.L_20:
        /*0058*/ 	.byte	0x04, 0x17
        /*005a*/ 	.short	(.L_22 - .L_21)
.L_21:
        /*005c*/ 	.word	0x00000000
        /*0060*/ 	.short	0x0000
        /*0062*/ 	.short	0x0000
        /*0064*/ 	.byte	0x00, 0xf4, 0x21, 0x00


	//----- nvinfo : EIATTR_SPARSE_MMA_MASK
	.align		4
.L_22:
        /*0068*/ 	.byte	0x03, 0x50
        /*006a*/ 	.short	0x0000


	//----- nvinfo : EIATTR_MAXREG_COUNT
	.align		4
        /*006c*/ 	.byte	0x03, 0x1b
        /*006e*/ 	.short	0x00ff


	//----- nvinfo : EIATTR_COOP_GROUP_MASK_REGIDS
	.align		4
        /*0070*/ 	.byte	0x04, 0x29
        /*0072*/ 	.short	(.L_24 - .L_23)


	//   ....[0]....
.L_23:
        /*0074*/ 	.word	0xffffffff


	//----- nvinfo : EIATTR_COOP_GROUP_INSTR_OFFSETS
	.align		4
.L_24:
        /*0078*/ 	.byte	0x04, 0x28
        /*007a*/ 	.short	(.L_26 - .L_25)


	//   ....[0]....
.L_25:
        /*007c*/ 	.word	0x00000a10


	//----- nvinfo : EIATTR_EXIT_INSTR_OFFSETS
	.align		4
.L_26:
        /*0080*/ 	.byte	0x04, 0x1c
        /*0082*/ 	.short	(.L_28 - .L_27)


	//   ....[0]....
.L_27:
        /*0084*/ 	.word	0x000010f0


	//----- nvinfo : EIATTR_REQNTID
	.align		4
.L_28:
        /*0088*/ 	.byte	0x04, 0x10
        /*008a*/ 	.short	(.L_30 - .L_29)
.L_29:
        /*008c*/ 	.word	0x00000080
        /*0090*/ 	.word	0x00000001
        /*0094*/ 	.word	0x00000001


	//----- nvinfo : EIATTR_CBANK_PARAM_SIZE
	.align		4
.L_30:
        /*0098*/ 	.byte	0x03, 0x19
        /*009a*/ 	.short	0x0028


	//----- nvinfo : EIATTR_PARAM_CBANK
	.align		4
        /*009c*/ 	.byte	0x04, 0x0a
        /*009e*/ 	.short	(.L_32 - .L_31)
	.align		4
.L_31:
        /*00a0*/ 	.word	index@(.nv.constant0.triton_red_fused_add_mul_pow_rsqrt_sum_0)
        /*00a4*/ 	.short	0x0210
        /*00a6*/ 	.short	0x0028


	//----- nvinfo : EIATTR_SW_WAR
	.align		4
.L_32:
        /*00a8*/ 	.byte	0x04, 0x36
        /*00aa*/ 	.short	(.L_34 - .L_33)
.L_33:
        /*00ac*/ 	.word	0x00000008
.L_34:


//--------------------- .nv.callgraph             --------------------------
	.section	.nv.callgraph,"",@"SHT_CUDA_CALLGRAPH"
	.align	4
	.sectionentsize	8
	.align		4
        /*0000*/ 	.word	0x00000000
	.align		4
        /*0004*/ 	.word	0xffffffff
	.align		4
        /*0008*/ 	.word	0x00000000
	.align		4
        /*000c*/ 	.word	0xfffffffe
	.align		4
        /*0010*/ 	.word	0x00000000
	.align		4
        /*0014*/ 	.word	0xfffffffd
	.align		4
        /*0018*/ 	.word	0x00000000
	.align		4
        /*001c*/ 	.word	0xfffffffc


//--------------------- .nv.constant4             --------------------------
	.section	.nv.constant4,"a",@progbits
	.align	8
	.align		8
.nv.constant4:
        /*0000*/ 	.dword	_$_str


//--------------------- .text.triton_red_fused_add_mul_pow_rsqrt_sum_0 --------------------------
	.section	.text.triton_red_fused_add_mul_pow_rsqrt_sum_0,"ax",@progbits
	.sectionflags	@"SHF_BARRIERS=1"
	.align	128
        .global         triton_red_fused_add_mul_pow_rsqrt_sum_0
        .type           triton_red_fused_add_mul_pow_rsqrt_sum_0,@function
        .size           triton_red_fused_add_mul_pow_rsqrt_sum_0,(.L_x_3 - triton_red_fused_add_mul_pow_rsqrt_sum_0)
        .other          triton_red_fused_add_mul_pow_rsqrt_sum_0,@"STO_CUDA_ENTRY STV_DEFAULT"
triton_red_fused_add_mul_pow_rsqrt_sum_0:
.text.triton_red_fused_add_mul_pow_rsqrt_sum_0:
[----:B------:R-:W0:Y:S02]  /*0000*/  LDC R1, c[0x0][0x28] ;  /* 0x00000a00ff017b82 */ /* 0x000e240000000800 */
[----:B------:R-:W1:Y:S01]  /*0010*/  S2R R9, SR_TID.X ;  /* 0x0000000000097919 */ /* 0x000e620000002100 */
[----:B------:R-:W2:Y:S01]  /*0020*/  S2UR UR5, SR_CgaCtaId ;  /* 0x00000000000579c3 */ /* 0x000ea20000008800 */
[----:B------:R-:W-:Y:S01]  /*0030*/  UMOV UR4, 0x400 ;  /* 0x0000040000047882 */ /* 0x000fe20000000000 */
[----:B------:R-:W-:Y:S01]  /*0040*/  HFMA2.MMA R24, -RZ, RZ, 0, 0 ;  /* 0x00000000ff187435 */ /* 0x000fe200000001ff */
[----:B------:R-:W3:Y:S01]  /*0050*/  S2R R12, SR_CTAID.X ;  /* 0x00000000000c7919 */ /* 0x000ee20000002500 */
[----:B------:R-:W-:Y:S01]  /*0060*/  IMAD.MOV.U32 R20, RZ, RZ, -0x8 ;  /* 0xfffffff8ff147424 */ /* 0x000fe200078e00ff */
[----:B------:R-:W-:Y:S01]  /*0070*/  MOV R22, RZ ;  /* 0x000000ff00167202 */ /* 0x000fe20000000f00 */
[----:B------:R-:W-:Y:S01]  /*0080*/  IMAD.MOV.U32 R23, RZ, RZ, -0x1 ;  /* 0xffffffffff177424 */ /* 0x000fe200078e00ff */
[----:B------:R-:W-:Y:S01]  /*0090*/  ULDC.64 UR6, c[0x0][0x208] ;  /* 0x0000820000067ab9 */ /* 0x000fe20000000a00 */
[----:B------:R-:W4:Y:S01]  /*00a0*/  LDC.64 R4, c[0x0][0x218] ;  /* 0x00008600ff047b82 */ /* 0x000f220000000a00 */
[----:B------:R-:W-:-:S02]  /*00b0*/  IMAD.MOV.U32 R21, RZ, RZ, RZ ;  /* 0x000000ffff157224 */ /* 0x000fc400078e00ff */
[----:B------:R-:W-:Y:S01]  /*00c0*/  IMAD.MOV.U32 R14, RZ, RZ, RZ ;  /* 0x000000ffff0e7224 */ /* 0x000fe200078e00ff */
[----:B--2---:R-:W-:Y:S01]  /*00d0*/  UPRMT UR4, UR5, 0x654, UR4 ;  /* 0x0000065405047896 */ /* 0x004fe20008000004 */
[----:B-1----:R-:W-:Y:S02]  /*00e0*/  SHF.R.U32.HI R3, RZ, 0x1, R9 ;  /* 0x00000001ff037819 */ /* 0x002fe40000011609 */
[----:B------:R-:W-:Y:S01]  /*00f0*/  LOP3.LUT R0, R9, 0x40, RZ, 0xc0, !PT ;  /* 0x0000004009007812 */ /* 0x000fe200078ec0ff */
[----:B---3--:R-:W-:Y:S01]  /*0100*/  IMAD.SHL.U32 R12, R12, 0x40, RZ ;  /* 0x000000400c0c7824 */ /* 0x008fe200078e00ff */
[----:B------:R-:W-:Y:S02]  /*0110*/  SGXT.U32 R3, R3, 0x5 ;  /* 0x000000050303781a */ /* 0x000fe40000000000 */
[----:B------:R-:W-:Y:S02]  /*0120*/  SHF.R.U32.HI R2, RZ, 0x1, R0 ;  /* 0x00000001ff027819 */ /* 0x000fe40000011600 */
[----:B------:R-:W-:-:S02]  /*0130*/  LOP3.LUT R0, R9, 0x1, RZ, 0xc0, !PT ;  /* 0x0000000109007812 */ /* 0x000fc400078ec0ff */
[----:B------:R-:W-:-:S03]  /*0140*/  LOP3.LUT R7, R12, R3, R2, 0xfe, !PT ;  /* 0x000000030c077212 */ /* 0x000fc600078efe02 */
[----:B------:R-:W-:Y:S01]  /*0150*/  IMAD.SHL.U32 R10, R0, 0x100, RZ ;  /* 0x00000100000a7824 */ /* 0x000fe200078e00ff */
[C---:B------:R-:W-:Y:S01]  /*0160*/  ISETP.GE.AND P2, PT, R7.reuse, 0x180, PT ;  /* 0x000001800700780c */ /* 0x040fe20003f46270 */
[----:B------:R-:W-:-:S03]  /*0170*/  IMAD.HI R6, R7, 0x2aaaaaab, RZ ;  /* 0x2aaaaaab07067827 */ /* 0x000fc600078e02ff */
[----:B------:R-:W-:Y:S02]  /*0180*/  LOP3.LUT R2, R10, R3, R2, 0xfe, !PT ;  /* 0x000000030a027212 */ /* 0x000fe400078efe02 */
[----:B------:R-:W-:Y:S02]  /*0190*/  SHF.R.U32.HI R11, RZ, 0x1f, R6 ;  /* 0x0000001fff0b7819 */ /* 0x000fe40000011606 */
[----:B------:R-:W-:Y:S02]  /*01a0*/  LEA.HI R15, R10, UR4, RZ, 0x1c ;  /* 0x000000040a0f7c11 */ /* 0x000fe4000f8fe0ff */
[----:B------:R-:W-:Y:S02]  /*01b0*/  LEA.HI R8, R6, R11, RZ, 0x1c ;  /* 0x0000000b06087211 */ /* 0x000fe400078fe0ff */
[----:B------:R-:W-:Y:S02]  /*01c0*/  LOP3.LUT R6, R12, 0x3f, R9, 0xf8, !PT ;  /* 0x0000003f0c067812 */ /* 0x000fe400078ef809 */
[----:B------:R-:W-:Y:S01]  /*01d0*/  LEA R11, R0, UR4, 0x4 ;  /* 0x00000004000b7c11 */ /* 0x000fe2000f8e20ff */
[----:B------:R-:W-:Y:S01]  /*01e0*/  IMAD R8, R8, -0x60, R7 ;  /* 0xffffffa008087824 */ /* 0x000fe200078e0207 */
[C---:B------:R-:W-:Y:S01]  /*01f0*/  ISETP.GE.AND P1, PT, R6.reuse, 0x180, PT ;  /* 0x000001800600780c */ /* 0x040fe20003f26270 */
[----:B------:R-:W-:Y:S01]  /*0200*/  IMAD.HI R3, R6, 0x2aaaaaab, RZ ;  /* 0x2aaaaaab06037827 */ /* 0x000fe200078e02ff */
[----:B------:R-:W-:-:S03]  /*0210*/  LOP3.LUT R7, R9, 0x7f, RZ, 0xc0, !PT ;  /* 0x0000007f09077812 */ /* 0x000fc600078ec0ff */
[----:B------:R-:W-:Y:S01]  /*0220*/  IMAD R13, R8, 0x360, RZ ;  /* 0x00000360080d7824 */ /* 0x000fe200078e02ff */
[----:B------:R-:W-:Y:S02]  /*0230*/  SHF.R.U32.HI R6, RZ, 0x1f, R3 ;  /* 0x0000001fff067819 */ /* 0x000fe40000011603 */
[----:B------:R-:W-:Y:S01]  /*0240*/  LOP3.LUT R8, R7, 0x180, RZ, 0xfc, !PT ;  /* 0x0000018007087812 */ /* 0x000fe200078efcff */
[----:B------:R-:W-:Y:S01]  /*0250*/  IMAD R17, R0, 0x4, R13 ;  /* 0x0000000400117824 */ /* 0x000fe200078e020d */
[----:B------:R-:W-:Y:S01]  /*0260*/  LEA.HI R3, R3, R6, RZ, 0x1c ;  /* 0x0000000603037211 */ /* 0x000fe200078fe0ff */
[----:B------:R-:W-:Y:S01]  /*0270*/  IMAD R0, R2, 0x4, R11 ;  /* 0x0000000402007824 */ /* 0x000fe200078e020b */
[----:B------:R-:W-:Y:S01]  /*0280*/  LOP3.LUT R6, R7, 0x100, RZ, 0xfc, !PT ;  /* 0x0000010007067812 */ /* 0x000fe200078efcff */
[----:B----4-:R-:W-:Y:S01]  /*0290*/  IMAD.WIDE R16, R17, 0x4, R4 ;  /* 0x0000000411107825 */ /* 0x010fe200078e0204 */
[----:B------:R-:W-:Y:S02]  /*02a0*/  LOP3.LUT R5, R7, 0x80, RZ, 0xfc, !PT ;  /* 0x0000008007057812 */ /* 0x000fe400078efcff */
[----:B------:R-:W-:-:S02]  /*02b0*/  SHF.R.U32.HI R4, RZ, 0x4, R9 ;  /* 0x00000004ff047819 */ /* 0x000fc40000011609 */
[----:B------:R-:W-:Y:S02]  /*02c0*/  SHF.R.U32.HI R5, RZ, 0x4, R5 ;  /* 0x00000004ff057819 */ /* 0x000fe40000011605 */
[----:B------:R-:W-:Y:S02]  /*02d0*/  SHF.R.U32.HI R6, RZ, 0x4, R6 ;  /* 0x00000004ff067819 */ /* 0x000fe40000011606 */
[----:B------:R-:W-:Y:S02]  /*02e0*/  SHF.R.U32.HI R10, RZ, 0x4, R8 ;  /* 0x00000004ff0a7819 */ /* 0x000fe40000011608 */
[----:B------:R-:W-:Y:S02]  /*02f0*/  LOP3.LUT R4, R4, 0x4, RZ, 0xc0, !PT ;  /* 0x0000000404047812 */ /* 0x000fe400078ec0ff */
[----:B------:R-:W-:Y:S02]  /*0300*/  LOP3.LUT R5, R5, 0xc, RZ, 0xc0, !PT ;  /* 0x0000000c05057812 */ /* 0x000fe400078ec0ff */
[----:B------:R-:W-:Y:S01]  /*0310*/  LOP3.LUT R8, R6, 0x14, RZ, 0xc0, !PT ;  /* 0x0000001406087812 */ /* 0x000fe200078ec0ff */
[----:B------:R-:W-:Y:S01]  /*0320*/  VIADD R4, R4, UR4 ;  /* 0x0000000404047c36 */ /* 0x000fe20008000000 */
[----:B------:R-:W-:Y:S01]  /*0330*/  LOP3.LUT R10, R10, 0x1c, RZ, 0xc0, !PT ;  /* 0x0000001c0a0a7812 */ /* 0x000fe200078ec0ff */
[----:B------:R-:W-:Y:S01]  /*0340*/  VIADD R6, R5, UR4 ;  /* 0x0000000405067c36 */ /* 0x000fe20008000000 */
[----:B------:R-:W-:Y:S01]  /*0350*/  LEA R2, R2, R15, 0x2 ;  /* 0x0000000f02027211 */ /* 0x000fe200078e10ff */
[----:B------:R-:W-:Y:S01]  /*0360*/  VIADD R8, R8, UR4 ;  /* 0x0000000408087c36 */ /* 0x000fe20008000000 */
[----:B------:R-:W-:Y:S01]  /*0370*/  SHF.R.U32.HI R15, RZ, 0x6, R9 ;  /* 0x00000006ff0f7819 */ /* 0x000fe20000011609 */
[----:B------:R-:W-:Y:S01]  /*0380*/  VIADD R10, R10, UR4 ;  /* 0x000000040a0a7c36 */ /* 0x000fe20008000000 */
[C---:B------:R-:W-:Y:S01]  /*0390*/  LEA R4, R7.reuse, R4, 0x2 ;  /* 0x0000000407047211 */ /* 0x040fe200078e10ff */
[----:B------:R-:W-:Y:S01]  /*03a0*/  IMAD R5, R7, 0x4, R6 ;  /* 0x0000000407057824 */ /* 0x000fe200078e0206 */
[----:B------:R-:W-:Y:S01]  /*03b0*/  LOP3.LUT R15, R15, 0x1, RZ, 0xc0, !PT ;  /* 0x000000010f0f7812 */ /* 0x000fe200078ec0ff */
[----:B------:R-:W-:-:S02]  /*03c0*/  IMAD R6, R7, 0x4, R8 ;  /* 0x0000000407067824 */ /* 0x000fc400078e0208 */
[----:B------:R-:W-:-:S07]  /*03d0*/  IMAD R7, R7, 0x4, R10 ;  /* 0x0000000407077824 */ /* 0x000fce00078e020a */
.L_x_0:
[----:B------:R-:W-:Y:S02]  /*03e0*/  CS2R R8, SRZ ;  /* 0x0000000000087805 */ /* 0x000fe4000001ff00 */
[----:B------:R-:W-:Y:S01]  /*03f0*/  CS2R R10, SRZ ;  /* 0x00000000000a7805 */ /* 0x000fe2000001ff00 */
[----:B------:R-:W1:Y:S05]  /*0400*/  LDC.64 R18, c[0x0][0x220] ;  /* 0x00008800ff127b82 */ /* 0x000e6a0000000a00 */
[----:B------:R-:W2:Y:S01]  /*0410*/  @!P2 LDG.E.EL.128 R8, desc[UR6][R16.64] ;  /* 0x000000061008a981 */ /* 0x000ea2000c2e1d00 */
[----:B------:R-:W-:-:S04]  /*0420*/  IMAD.IADD R25, R20, 0x1, R15 ;  /* 0x0000000114197824 */ /* 0x000fc800078e020f */
[----:B------:R-:W-:-:S04]  /*0430*/  VIADD R26, R25, 0x8 ;  /* 0x00000008191a7836 */ /* 0x000fc80000000000 */
[----:B------:R-:W-:-:S05]  /*0440*/  IMAD.HI.U32 R26, R26, 0x38e38e39, RZ ;  /* 0x38e38e391a1a7827 */ /* 0x000fca00078e00ff */
[----:B------:R-:W-:Y:S01]  /*0450*/  SHF.R.U32.HI R26, RZ, 0x1, R26 ;  /* 0x00000001ff1a7819 */ /* 0x000fe2000001161a */
[----:B------:R-:W-:Y:S01]  /*0460*/  BAR.SYNC.DEFER_BLOCKING 0x0 ;  /* 0x0000000000007b1d */ /* 0x000fe20000010000 */
[----:B--2---:R-:W-:Y:S02]  /*0470*/  SEL R27, R8, RZ, !P2 ;  /* 0x000000ff081b7207 */ /* 0x004fe40005000000 */
[----:B------:R-:W-:Y:S01]  /*0480*/  SEL R29, R9, RZ, !P2 ;  /* 0x000000ff091d7207 */ /* 0x000fe20005000000 */
[----:B------:R-:W-:Y:S01]  /*0490*/  IMAD R9, R3, 0x60, R26 ;  /* 0x0000006003097824 */ /* 0x000fe200078e021a */
[----:B------:R-:W-:Y:S01]  /*04a0*/  SEL R28, R10, RZ, !P2 ;  /* 0x000000ff0a1c7207 */ /* 0x000fe20005000000 */
[----:B------:R2:W-:Y:S01]  /*04b0*/  STS [R0], R27 ;  /* 0x0000001b00007388 */ /* 0x0005e20000000800 */
[----:B------:R-:W-:Y:S01]  /*04c0*/  SEL R11, R11, RZ, !P2 ;  /* 0x000000ff0b0b7207 */ /* 0x000fe20005000000 */
[----:B-1----:R-:W-:Y:S02]  /*04d0*/  IMAD.WIDE R8, R9, 0x4, R18 ;  /* 0x0000000409087825 */ /* 0x002fe400078e0212 */
[----:B------:R1:W-:Y:S04]  /*04e0*/  STS [R2+0x104], R29 ;  /* 0x0001041d02007388 */ /* 0x0003e80000000800 */
[----:B------:R3:W-:Y:S01]  /*04f0*/  STS [R2+0x208], R28 ;  /* 0x0002081c02007388 */ /* 0x0007e20000000800 */
[----:B--2---:R-:W-:-:S03]  /*0500*/  CS2R R26, SRZ ;  /* 0x00000000001a7805 */ /* 0x004fc6000001ff00 */
[----:B------:R2:W-:Y:S01]  /*0510*/  STS [R2+0x30c], R11 ;  /* 0x00030c0b02007388 */ /* 0x0005e20000000800 */
[----:B------:R-:W-:Y:S01]  /*0520*/  BAR.SYNC.DEFER_BLOCKING 0x0 ;  /* 0x0000000000007b1d */ /* 0x000fe20000010000 */
[----:B------:R-:W-:-:S05]  /*0530*/  IADD3 R10, R25, 0xa, RZ ;  /* 0x0000000a190a7810 */ /* 0x000fca0007ffe0ff */
[----:B------:R-:W-:-:S05]  /*0540*/  IMAD.HI.U32 R10, R10, 0x38e38e39, RZ ;  /* 0x38e38e390a0a7827 */ /* 0x000fca00078e00ff */
[----:B-1----:R-:W-:Y:S01]  /*0550*/  SHF.R.U32.HI R29, RZ, 0x1, R10 ;  /* 0x00000001ff1d7819 */ /* 0x002fe2000001160a */
[----:B------:R-:W-:Y:S01]  /*0560*/  VIADD R10, R25, 0xc ;  /* 0x0000000c190a7836 */ /* 0x000fe20000000000 */
[----:B------:R1:W4:Y:S03]  /*0570*/  @!P1 LDG.E.EL R26, desc[UR6][R8.64] ;  /* 0x00000006081a9981 */ /* 0x000326000c2e1900 */
[----:B---3--:R-:W-:-:S04]  /*0580*/  IMAD.HI.U32 R28, R10, 0x38e38e39, RZ ;  /* 0x38e38e390a1c7827 */ /* 0x008fc800078e00ff */
[----:B------:R-:W-:Y:S01]  /*0590*/  IMAD R29, R3, 0x60, R29 ;  /* 0x00000060031d7824 */ /* 0x000fe200078e021d */
[----:B------:R-:W-:Y:S01]  /*05a0*/  SHF.R.U32.HI R28, RZ, 0x1, R28 ;  /* 0x00000001ff1c7819 */ /* 0x000fe2000001161c */
[----:B------:R-:W-:Y:S02]  /*05b0*/  VIADD R25, R25, 0xe ;  /* 0x0000000e19197836 */ /* 0x000fe40000000000 */
[----:B--2---:R-:W-:-:S04]  /*05c0*/  IMAD.WIDE R10, R29, 0x4, R18 ;  /* 0x000000041d0a7825 */ /* 0x004fc800078e0212 */
[----:B-1----:R-:W-:Y:S01]  /*05d0*/  IMAD R9, R3, 0x60, R28 ;  /* 0x0000006003097824 */ /* 0x002fe200078e021c */
[----:B------:R1:W2:Y:S01]  /*05e0*/  @!P1 LDG.E.EL R27, desc[UR6][R10.64] ;  /* 0x000000060a1b9981 */ /* 0x0002a2000c2e1900 */
[----:B------:R-:W-:-:S04]  /*05f0*/  IMAD.HI.U32 R28, R25, 0x38e38e39, RZ ;  /* 0x38e38e39191c7827 */ /* 0x000fc800078e00ff */
[----:B------:R-:W-:Y:S01]  /*0600*/  IMAD.MOV.U32 R25, RZ, RZ, RZ ;  /* 0x000000ffff197224 */ /* 0x000fe200078e00ff */
[----:B------:R-:W-:Y:S01]  /*0610*/  SHF.R.U32.HI R28, RZ, 0x1, R28 ;  /* 0x00000001ff1c7819 */ /* 0x000fe2000001161c */
[----:B------:R-:W-:Y:S01]  /*0620*/  IMAD.WIDE R8, R9, 0x4, R18 ;  /* 0x0000000409087825 */ /* 0x000fe200078e0212 */
[----:B-1----:R-:W1:Y:S03]  /*0630*/  LDS R11, [R4] ;  /* 0x00000000040b7984 */ /* 0x002e660000000800 */
[----:B------:R-:W-:Y:S01]  /*0640*/  IMAD R29, R3, 0x60, R28 ;  /* 0x00000060031d7824 */ /* 0x000fe200078e021c */
[----:B------:R-:W-:Y:S01]  /*0650*/  MOV R10, RZ ;  /* 0x000000ff000a7202 */ /* 0x000fe20000000f00 */
[----:B------:R3:W5:Y:S02]  /*0660*/  @!P1 LDG.E.EL R25, desc[UR6][R8.64] ;  /* 0x0000000608199981 */ /* 0x000764000c2e1900 */
[----:B------:R-:W-:-:S05]  /*0670*/  IMAD.WIDE R18, R29, 0x4, R18 ;  /* 0x000000041d127825 */ /* 0x000fca00078e0212 */
[----:B------:R1:W5:Y:S01]  /*0680*/  @!P1 LDG.E.EL R10, desc[UR6][R18.64] ;  /* 0x00000006120a9981 */ /* 0x000362000c2e1900 */
[----:B------:R-:W-:Y:S02]  /*0690*/  IADD3 R20, P0, R20, 0x8, RZ ;  /* 0x0000000814147810 */ /* 0x000fe40007f1e0ff */
[----:B------:R-:W-:Y:S01]  /*06a0*/  IADD3 R16, P3, R16, 0x20, RZ ;  /* 0x0000002010107810 */ /* 0x000fe20007f7e0ff */
[----:B---3--:R-:W3:Y:S02]  /*06b0*/  LDS R9, [R6+0x400] ;  /* 0x0004000006097984 */ /* 0x008ee40000000800 */
[----:B------:R-:W-:Y:S01]  /*06c0*/  IMAD.X R23, RZ, RZ, R23, P0 ;  /* 0x000000ffff177224 */ /* 0x000fe200000e0617 */
[----:B------:R-:W-:Y:S01]  /*06d0*/  ISETP.GE.U32.AND P0, PT, R20, 0x358, PT ;  /* 0x000003581400780c */ /* 0x000fe20003f06070 */
[----:B------:R-:W1:Y:S01]  /*06e0*/  LDS R8, [R7+0x600] ;  /* 0x0006000007087984 */ /* 0x000e620000000800 */
[----:B------:R-:W-:Y:S02]  /*06f0*/  IMAD.X R17, RZ, RZ, R17, P3 ;  /* 0x000000ffff117224 */ /* 0x000fe400018e0611 */
[----:B------:R-:W-:-:S02]  /*0700*/  ISETP.GE.U32.AND.EX P0, PT, R23, RZ, PT, P0 ;  /* 0x000000ff1700720c */ /* 0x000fc40003f06100 */
[----:B----4-:R-:W-:-:S05]  /*0710*/  SEL R26, R26, RZ, !P1 ;  /* 0x000000ff1a1a7207 */ /* 0x010fca0004800000 */
[----:B------:R-:W-:-:S04]  /*0720*/  FADD R26, R26, 1 ;  /* 0x3f8000001a1a7421 */ /* 0x000fc80000000000 */
[----:B-1----:R-:W-:Y:S02]  /*0730*/  FMUL R11, R11, R26 ;  /* 0x0000001a0b0b7220 */ /* 0x002fe40000400000 */
[----:B------:R-:W1:Y:S02]  /*0740*/  LDS R26, [R5+0x200] ;  /* 0x00020000051a7984 */ /* 0x000e640000000800 */
[----:B------:R-:W-:Y:S01]  /*0750*/  @!P1 FFMA R24, R11, R11, R24 ;  /* 0x0000000b0b189223 */ /* 0x000fe20000000018 */
[----:B--2---:R-:W-:Y:S02]  /*0760*/  SEL R27, R27, RZ, !P1 ;  /* 0x000000ff1b1b7207 */ /* 0x004fe40004800000 */
[----:B-----5:R-:W-:-:S03]  /*0770*/  SEL R28, R25, RZ, !P1 ;  /* 0x000000ff191c7207 */ /* 0x020fc60004800000 */
[----:B------:R-:W-:Y:S02]  /*0780*/  FADD R25, R27, 1 ;  /* 0x3f8000001b197421 */ /* 0x000fe40000000000 */
[----:B0-----:R-:W-:Y:S01]  /*0790*/  FADD R18, R28, 1 ;  /* 0x3f8000001c127421 */ /* 0x001fe20000000000 */
[----:B------:R-:W-:-:S03]  /*07a0*/  SEL R10, R10, RZ, !P1 ;  /* 0x000000ff0a0a7207 */ /* 0x000fc60004800000 */
[----:B---3--:R-:W-:Y:S02]  /*07b0*/  FMUL R19, R9, R18 ;  /* 0x0000001209137220 */ /* 0x008fe40000400000 */
[----:B------:R-:W-:Y:S02]  /*07c0*/  FADD R9, R10, 1 ;  /* 0x3f8000000a097421 */ /* 0x000fe40000000000 */
[----:B------:R-:W-:Y:S02]  /*07d0*/  @!P1 FFMA R22, R19, R19, R22 ;  /* 0x0000001313169223 */ /* 0x000fe40000000016 */
[----:B------:R-:W-:-:S04]  /*07e0*/  FMUL R9, R8, R9 ;  /* 0x0000000908097220 */ /* 0x000fc80000400000 */
[----:B------:R-:W-:Y:S01]  /*07f0*/  @!P1 FFMA R14, R9, R9, R14 ;  /* 0x00000009090e9223 */ /* 0x000fe2000000000e */
[----:B-1----:R-:W-:-:S04]  /*0800*/  FMUL R26, R26, R25 ;  /* 0x000000191a1a7220 */ /* 0x002fc80000400000 */
[----:B------:R-:W-:Y:S01]  /*0810*/  @!P1 FFMA R21, R26, R26, R21 ;  /* 0x0000001a1a159223 */ /* 0x000fe20000000015 */
[----:B------:R-:W-:Y:S06]  /*0820*/  @!P0 BRA `(.L_x_0) ;  /* 0xfffffff800ec8947 */ /* 0x000fec000383ffff */
[----:B------:R-:W0:Y:S01]  /*0830*/  S2R R9, SR_TID.X ;  /* 0x0000000000097919 */ /* 0x000e220000002100 */
[----:B------:R-:W1:Y:S01]  /*0840*/  S2UR UR4, SR_CgaCtaId ;  /* 0x00000000000479c3 */ /* 0x000e620000008800 */
[----:B------:R-:W-:Y:S01]  /*0850*/  FADD R21, R24, R21 ;  /* 0x0000001518157221 */ /* 0x000fe20000000000 */
[----:B------:R-:W-:-:S06]  /*0860*/  UMOV UR5, 0x400 ;  /* 0x0000040000057882 */ /* 0x000fcc0000000000 */
[----:B------:R-:W-:Y:S01]  /*0870*/  BAR.SYNC.DEFER_BLOCKING 0x0 ;  /* 0x0000000000007b1d */ /* 0x000fe20000010000 */
[----:B------:R-:W-:-:S04]  /*0880*/  FADD R21, R22, R21 ;  /* 0x0000001516157221 */ /* 0x000fc80000000000 */
[----:B------:R-:W-:Y:S01]  /*0890*/  FADD R21, R14, R21 ;  /* 0x000000150e157221 */ /* 0x000fe20000000000 */
[----:B------:R-:W-:Y:S01]  /*08a0*/  ULDC.64 UR8, c[0x0][0x218] ;  /* 0x0000860000087ab9 */ /* 0x000fe20000000a00 */
[----:B-1----:R-:W-:Y:S01]  /*08b0*/  UPRMT UR4, UR4, 0x654, UR5 ;  /* 0x0000065404047896 */ /* 0x002fe20008000005 */
[C---:B0-----:R-:W-:Y:S02]  /*08c0*/  LOP3.LUT R8, R9.reuse, 0x3f, RZ, 0xc0, !PT ;  /* 0x0000003f09087812 */ /* 0x041fe400078ec0ff */
[----:B------:R-:W-:Y:S02]  /*08d0*/  SHF.R.U32.HI R15, RZ, 0x6, R9 ;  /* 0x00000006ff0f7819 */ /* 0x000fe40000011609 */
[----:B------:R-:W-:Y:S01]  /*08e0*/  ISETP.GE.AND P0, PT, R9, 0x80, PT ;  /* 0x000000800900780c */ /* 0x000fe20003f06270 */
[----:B------:R-:W-:Y:S01]  /*08f0*/  IMAD.SHL.U32 R8, R8, 0x8, RZ ;  /* 0x0000000808087824 */ /* 0x000fe200078e00ff */
[----:B------:R-:W-:Y:S02]  /*0900*/  LOP3.LUT R15, R15, 0x1, RZ, 0xc0, !PT ;  /* 0x000000010f0f7812 */ /* 0x000fe400078ec0ff */
[----:B------:R-:W-:-:S02]  /*0910*/  LEA R19, R9, UR4, 0x2 ;  /* 0x0000000409137c11 */ /* 0x000fc4000f8e10ff */
[----:B------:R-:W-:Y:S02]  /*0920*/  LEA R10, R15, R8, 0x2 ;  /* 0x000000080f0a7211 */ /* 0x000fe400078e10ff */
[C---:B------:R-:W-:Y:S02]  /*0930*/  LOP3.LUT R18, R9.reuse, 0x1, RZ, 0xc0, !PT ;  /* 0x0000000109127812 */ /* 0x040fe400078ec0ff */
[----:B------:R-:W-:Y:S01]  /*0940*/  LOP3.LUT R22, R9, 0x40, RZ, 0xc0, !PT ;  /* 0x0000004009167812 */ /* 0x000fe200078ec0ff */
[----:B------:R0:W-:Y:S01]  /*0950*/  STS [R10+UR4], R21 ;  /* 0x000000150a007988 */ /* 0x0001e20008000804 */
[----:B------:R-:W-:Y:S02]  /*0960*/  LOP3.LUT R17, R12, 0x3f, R9, 0xf8, !PT ;  /* 0x0000003f0c117812 */ /* 0x000fe400078ef809 */
[----:B------:R-:W-:Y:S01]  /*0970*/  SHF.R.U32.HI R22, RZ, 0x1, R22 ;  /* 0x00000001ff167819 */ /* 0x000fe20000011616 */
[----:B------:R-:W-:Y:S01]  /*0980*/  BAR.SYNC.DEFER_BLOCKING 0x0 ;  /* 0x0000000000007b1d */ /* 0x000fe20000010000 */
[----:B0-----:R-:W-:-:S04]  /*0990*/  SHF.R.U32.HI R21, RZ, 0x1, R9 ;  /* 0x00000001ff157819 */ /* 0x001fc80000011609 */
[----:B------:R-:W-:-:S04]  /*09a0*/  SGXT.U32 R21, R21, 0x5 ;  /* 0x000000051515781a */ /* 0x000fc80000000000 */
[----:B------:R-:W-:Y:S01]  /*09b0*/  IADD3 R21, R21, R12, R22 ;  /* 0x0000000c15157210 */ /* 0x000fe20007ffe016 */
[----:B------:R-:W-:Y:S01]  /*09c0*/  IMAD.SHL.U32 R12, R9, 0x8, RZ ;  /* 0x00000008090c7824 */ /* 0x000fe200078e00ff */
[----:B------:R-:W-:Y:S01]  /*09d0*/  HFMA2.MMA R22, -RZ, RZ, 0, 0 ;  /* 0x00000000ff167435 */ /* 0x000fe200000001ff */
[----:B------:R-:W0:Y:S01]  /*09e0*/  @!P0 LDS R16, [R19] ;  /* 0x0000000013108984 */ /* 0x000e220000000800 */
[----:B------:R-:W-:-:S04]  /*09f0*/  ISETP.NE.AND P0, PT, R18, RZ, PT ;  /* 0x000000ff1200720c */ /* 0x000fc80003f05270 */
[----:B------:R-:W-:Y:S01]  /*0a00*/  ISETP.LT.AND P0, PT, R9, 0x80, !P0 ;  /* 0x000000800900780c */ /* 0x000fe20004701270 */
[----:B0-----:R-:W0:Y:S02]  /*0a10*/  SHFL.BFLY PT, R11, R16, 0x1, 0x1f ;  /* 0x0c201f00100b7f89 */ /* 0x001e2400000e0000 */
[----:B0-----:R-:W-:Y:S02]  /*0a20*/  FADD R20, R16, R11 ;  /* 0x0000000b10147221 */ /* 0x001fe40000000000 */
[----:B------:R-:W0:Y:S08]  /*0a30*/  LDC.64 R10, c[0x0][0x210] ;  /* 0x00008400ff0a7b82 */ /* 0x000e300000000a00 */
[----:B------:R1:W-:Y:S01]  /*0a40*/  @P0 STS [R19], R20 ;  /* 0x0000001413000388 */ /* 0x0003e20000000800 */
[----:B------:R-:W-:Y:S01]  /*0a50*/  BAR.SYNC.DEFER_BLOCKING 0x0 ;  /* 0x0000000000007b1d */ /* 0x000fe20000010000 */
[----:B------:R-:W-:-:S02]  /*0a60*/  ISETP.EQ.AND P0, PT, R15, RZ, !P1 ;  /* 0x000000ff0f00720c */ /* 0x000fc40004f02270 */
[----:B-1----:R-:W-:-:S04]  /*0a70*/  SHF.R.U32.HI R19, RZ, 0x6, R9 ;  /* 0x00000006ff137819 */ /* 0x002fc80000011609 */
[----:B------:R-:W-:-:S04]  /*0a80*/  SGXT.U32 R19, R19, 0x1 ;  /* 0x000000011313781a */ /* 0x000fc80000000000 */
[----:B------:R-:W-:Y:S01]  /*0a90*/  LOP3.LUT R19, R19, 0x1f8, R12, 0xf8, !PT ;  /* 0x000001f813137812 */ /* 0x000fe200078ef80c */
[----:B0-----:R-:W-:-:S04]  /*0aa0*/  IMAD.WIDE R16, R17, 0x4, R10 ;  /* 0x0000000411107825 */ /* 0x001fc800078e020a */
[----:B------:R-:W-:Y:S01]  /*0ab0*/  IMAD.WIDE R10, R13, 0x4, RZ ;  /* 0x000000040d0a7825 */ /* 0x000fe200078e02ff */
[----:B------:R-:W0:Y:S03]  /*0ac0*/  LDS R8, [R8+UR4] ;  /* 0x0000000408087984 */ /* 0x000e260008000800 */
[----:B0-----:R-:W-:Y:S01]  /*0ad0*/  FADD R14, R8, 9.9999999392252902908e-09 ;  /* 0x322bcc77080e7421 */ /* 0x001fe20000000000 */
[----:B------:R-:W-:-:S05]  /*0ae0*/  IMAD.SHL.U32 R8, R9, 0x10, RZ ;  /* 0x0000001009087824 */ /* 0x000fca00078e00ff */
[----:B------:R-:W0:Y:S01]  /*0af0*/  MUFU.RSQ R14, R14 ;  /* 0x0000000e000e7308 */ /* 0x000e220000001400 */
[----:B------:R-:W-:Y:S01]  /*0b00*/  BAR.SYNC.DEFER_BLOCKING 0x0 ;  /* 0x0000000000007b1d */ /* 0x000fe20000010000 */
[----:B------:R-:W-:Y:S01]  /*0b10*/  LOP3.LUT R13, R8, 0x7f0, RZ, 0xc0, !PT ;  /* 0x000007f0080d7812 */ /* 0x000fe200078ec0ff */
[----:B------:R-:W-:Y:S01]  /*0b20*/  IMAD.WIDE.U32 R8, R18, 0x10, R10 ;  /* 0x0000001012087825 */ /* 0x000fe200078e000a */
[C---:B------:R-:W-:Y:S02]  /*0b30*/  LOP3.LUT R10, R12.reuse, 0x1f8, RZ, 0xc0, !PT ;  /* 0x000001f80c0a7812 */ /* 0x040fe400078ec0ff */
[----:B------:R-:W-:Y:S01]  /*0b40*/  LOP3.LUT R12, R12, 0x3f0, RZ, 0xc0, !PT ;  /* 0x000003f00c0c7812 */ /* 0x000fe200078ec0ff */
[----:B------:R-:W-:Y:S01]  /*0b50*/  IMAD R18, R21, 0xd8, R18 ;  /* 0x000000d815127824 */ /* 0x000fe200078e0212 */
[----:B------:R-:W-:Y:S01]  /*0b60*/  LEA R10, R10, UR4, 0x1 ;  /* 0x000000040a0a7c11 */ /* 0x000fe2000f8e08ff */
[----:B------:R-:W-:Y:S01]  /*0b70*/  IMAD.MOV.U32 R21, RZ, RZ, RZ ;  /* 0x000000ffff157224 */ /* 0x000fe200078e00ff */
[----:B------:R-:W-:-:S03]  /*0b80*/  IADD3 R12, R13, UR4, R12 ;  /* 0x000000040d0c7c10 */ /* 0x000fc6000fffe00c */
[----:B------:R-:W-:Y:S01]  /*0b90*/  IMAD R19, R19, 0x4, R10 ;  /* 0x0000000413137824 */ /* 0x000fe200078e020a */
[----:B0-----:R0:W-:Y:S01]  /*0ba0*/  @P0 STG.E desc[UR6][R16.64], R14 ;  /* 0x0000000e10000986 */ /* 0x0011e2000c101906 */
[----:B------:R-:W-:-:S04]  /*0bb0*/  IADD3 R20, P0, R8, UR8, RZ ;  /* 0x0000000808147c10 */ /* 0x000fc8000ff1e0ff */
[----:B------:R-:W-:-:S09]  /*0bc0*/  IADD3.X R13, R9, UR9, RZ, P0, !PT ;  /* 0x00000009090d7c10 */ /* 0x000fd200087fe4ff */
.L_x_1:
[----:B0-----:R-:W-:Y:S02]  /*0bd0*/  CS2R R8, SRZ ;  /* 0x0000000000087805 */ /* 0x001fe4000001ff00 */
[----:B------:R-:W-:Y:S01]  /*0be0*/  CS2R R10, SRZ ;  /* 0x00000000000a7805 */ /* 0x000fe2000001ff00 */
[----:B------:R-:W-:Y:S02]  /*0bf0*/  @!P2 IMAD.MOV.U32 R24, RZ, RZ, R20 ;  /* 0x000000ffff18a224 */ /* 0x000fe400078e0014 */
[----:B------:R-:W-:Y:S01]  /*0c00*/  @!P2 IMAD.MOV.U32 R25, RZ, RZ, R13 ;  /* 0x000000ffff19a224 */ /* 0x000fe200078e000d */
[----:B------:R-:W0:Y:S04]  /*0c10*/  LDC.64 R16, c[0x0][0x220] ;  /* 0x00008800ff107b82 */ /* 0x000e280000000a00 */
[----:B------:R-:W2:Y:S01]  /*0c20*/  @!P2 LDG.E.EL.128 R8, desc[UR6][R24.64] ;  /* 0x000000061808a981 */ /* 0x000ea2000c2e1d00 */
[----:B------:R-:W-:-:S03]  /*0c30*/  IADD3 R23, R22, R15, RZ ;  /* 0x0000000f16177210 */ /* 0x000fc60007ffe0ff */
[----:B------:R-:W-:Y:S01]  /*0c40*/  BAR.SYNC.DEFER_BLOCKING 0x0 ;  /* 0x0000000000007b1d */ /* 0x000fe20000010000 */
[----:B--2---:R-:W-:Y:S01]  /*0c50*/  SEL R27, R8, RZ, !P2 ;  /* 0x000000ff081b7207 */ /* 0x004fe20005000000 */
[----:B------:R-:W-:Y:S01]  /*0c60*/  IMAD.HI.U32 R8, R23, 0x38e38e39, RZ ;  /* 0x38e38e3917087827 */ /* 0x000fe200078e00ff */
[----:B------:R-:W-:Y:S02]  /*0c70*/  SEL R29, R9, RZ, !P2 ;  /* 0x000000ff091d7207 */ /* 0x000fe40005000000 */
[----:B------:R-:W-:Y:S01]  /*0c80*/  SEL R26, R10, RZ, !P2 ;  /* 0x000000ff0a1a7207 */ /* 0x000fe20005000000 */
[----:B------:R-:W-:Y:S01]  /*0c90*/  STS [R0], R27 ;  /* 0x0000001b00007388 */ /* 0x000fe20000000800 */
[----:B------:R-:W-:Y:S01]  /*0ca0*/  SEL R11, R11, RZ, !P2 ;  /* 0x000000ff0b0b7207 */ /* 0x000fe20005000000 */
[C---:B------:R-:W-:Y:S01]  /*0cb0*/  VIADD R9, R23.reuse, 0x2 ;  /* 0x0000000217097836 */ /* 0x040fe20000000000 */
[----:B------:R-:W-:Y:S01]  /*0cc0*/  SHF.R.U32.HI R10, RZ, 0x1, R8 ;  /* 0x00000001ff0a7819 */ /* 0x000fe20000011608 */
[----:B------:R-:W-:Y:S01]  /*0cd0*/  STS [R2+0x104], R29 ;  /* 0x0001041d02007388 */ /* 0x000fe20000000800 */
[----:B------:R-:W-:-:S02]  /*0ce0*/  VIADD R8, R23, 0x4 ;  /* 0x0000000417087836 */ /* 0x000fc40000000000 */
[----:B------:R-:W-:Y:S01]  /*0cf0*/  VIADD R23, R23, 0x6 ;  /* 0x0000000617177836 */ /* 0x000fe20000000000 */
[----:B------:R1:W-:Y:S01]  /*0d00*/  STS [R2+0x208], R26 ;  /* 0x0002081a02007388 */ /* 0x0003e20000000800 */
[----:B------:R-:W-:-:S03]  /*0d10*/  IMAD.HI.U32 R9, R9, 0x38e38e39, RZ ;  /* 0x38e38e3909097827 */ /* 0x000fc600078e00ff */
[----:B------:R2:W-:Y:S01]  /*0d20*/  STS [R2+0x30c], R11 ;  /* 0x00030c0b02007388 */ /* 0x0005e20000000800 */
[----:B------:R-:W-:Y:S02]  /*0d30*/  IMAD R25, R3, 0x60, R10 ;  /* 0x0000006003197824 */ /* 0x000fe400078e020a */
[----:B------:R-:W-:Y:S01]  /*0d40*/  IMAD.HI.U32 R10, R23, 0x38e38e39, RZ ;  /* 0x38e38e39170a7827 */ /* 0x000fe200078e00ff */
[----:B------:R-:W-:Y:S01]  /*0d50*/  BAR.SYNC.DEFER_BLOCKING 0x0 ;  /* 0x0000000000007b1d */ /* 0x000fe20000010000 */
[----:B------:R-:W-:Y:S02]  /*0d60*/  MOV R23, RZ ;  /* 0x000000ff00177202 */ /* 0x000fe40000000f00 */
[----:B-1----:R-:W-:Y:S01]  /*0d70*/  SHF.R.U32.HI R26, RZ, 0x1, R9 ;  /* 0x00000001ff1a7819 */ /* 0x002fe20000011609 */
[----:B------:R-:W-:Y:S01]  /*0d80*/  IMAD.HI.U32 R8, R8, 0x38e38e39, RZ ;  /* 0x38e38e3908087827 */ /* 0x000fe200078e00ff */
[----:B------:R-:W-:-:S03]  /*0d90*/  SHF.R.U32.HI R10, RZ, 0x1, R10 ;  /* 0x00000001ff0a7819 */ /* 0x000fc6000001160a */
[C---:B--2---:R-:W-:Y:S01]  /*0da0*/  IMAD R11, R3.reuse, 0x60, R26 ;  /* 0x00000060030b7824 */ /* 0x044fe200078e021a */
[----:B------:R-:W-:Y:S01]  /*0db0*/  SHF.R.U32.HI R8, RZ, 0x1, R8 ;  /* 0x00000001ff087819 */ /* 0x000fe20000011608 */
[----:B------:R-:W-:Y:S02]  /*0dc0*/  IMAD.MOV.U32 R26, RZ, RZ, RZ ;  /* 0x000000ffff1a7224 */ /* 0x000fe400078e00ff */
[----:B------:R-:W-:Y:S02]  /*0dd0*/  IMAD R27, R3, 0x60, R10 ;  /* 0x00000060031b7824 */ /* 0x000fe400078e020a */
[----:B0-----:R-:W-:-:S04]  /*0de0*/  IMAD.WIDE R10, R11, 0x4, R16 ;  /* 0x000000040b0a7825 */ /* 0x001fc800078e0210 */
[----:B------:R-:W-:Y:S02]  /*0df0*/  IMAD R9, R3, 0x60, R8 ;  /* 0x0000006003097824 */ /* 0x000fe400078e0208 */
[--C-:B------:R-:W-:Y:S01]  /*0e00*/  IMAD.WIDE R24, R25, 0x4, R16.reuse ;  /* 0x0000000419187825 */ /* 0x100fe200078e0210 */
[----:B------:R0:W2:Y:S03]  /*0e10*/  @!P1 LDG.E.EL R26, desc[UR6][R10.64] ;  /* 0x000000060a1a9981 */ /* 0x0000a6000c2e1900 */
[----:B------:R-:W-:Y:S01]  /*0e20*/  IMAD.WIDE R8, R9, 0x4, R16 ;  /* 0x0000000409087825 */ /* 0x000fe200078e0210 */
[----:B------:R-:W3:Y:S03]  /*0e30*/  @!P1 LDG.E.EL R23, desc[UR6][R24.64] ;  /* 0x0000000618179981 */ /* 0x000ee6000c2e1900 */
[----:B------:R-:W-:-:S02]  /*0e40*/  IMAD.MOV.U32 R29, RZ, RZ, RZ ;  /* 0x000000ffff1d7224 */ /* 0x000fc400078e00ff */
[----:B------:R-:W-:Y:S01]  /*0e50*/  IMAD.WIDE R16, R27, 0x4, R16 ;  /* 0x000000041b107825 */ /* 0x000fe200078e0210 */
[----:B------:R-:W1:Y:S03]  /*0e60*/  LDS R28, [R4] ;  /* 0x00000000041c7984 */ /* 0x000e660000000800 */
[----:B0-----:R-:W-:Y:S01]  /*0e70*/  IMAD.MOV.U32 R10, RZ, RZ, RZ ;  /* 0x000000ffff0a7224 */ /* 0x001fe200078e00ff */
[----:B------:R0:W4:Y:S04]  /*0e80*/  @!P1 LDG.E.EL R29, desc[UR6][R16.64] ;  /* 0x00000006101d9981 */ /* 0x000128000c2e1900 */
[----:B------:R-:W5:Y:S04]  /*0e90*/  LDS R27, [R5+0x200] ;  /* 0x00020000051b7984 */ /* 0x000f680000000800 */
[----:B------:R1:W5:Y:S01]  /*0ea0*/  @!P1 LDG.E.EL R10, desc[UR6][R8.64] ;  /* 0x00000006080a9981 */ /* 0x000362000c2e1900 */
[----:B0-----:R-:W0:Y:S03]  /*0eb0*/  LDC.64 R16, c[0x0][0x228] ;  /* 0x00008a00ff107b82 */ /* 0x001e260000000a00 */
[----:B------:R-:W-:Y:S04]  /*0ec0*/  LDS R25, [R6+0x400] ;  /* 0x0004000006197984 */ /* 0x000fe80000000800 */
[----:B------:R-:W0:Y:S01]  /*0ed0*/  LDS R24, [R7+0x600] ;  /* 0x0006000007187984 */ /* 0x000e220000000800 */
[----:B------:R-:W-:Y:S01]  /*0ee0*/  BAR.SYNC.DEFER_BLOCKING 0x0 ;  /* 0x0000000000007b1d */ /* 0x000fe20000010000 */
[----:B------:R-:W-:-:S05]  /*0ef0*/  IADD3 R20, P3, R20, 0x20, RZ ;  /* 0x0000002014147810 */ /* 0x000fca0007f7e0ff */
[----:B------:R-:W-:Y:S01]  /*0f00*/  IMAD.X R13, RZ, RZ, R13, P3 ;  /* 0x000000ffff0d7224 */ /* 0x000fe200018e060d */
[----:B--2---:R-:W-:Y:S02]  /*0f10*/  SEL R26, R26, RZ, !P1 ;  /* 0x000000ff1a1a7207 */ /* 0x004fe40004800000 */
[----:B---3--:R-:W-:-:S03]  /*0f20*/  SEL R23, R23, RZ, !P1 ;  /* 0x000000ff17177207 */ /* 0x008fc60004800000 */
[----:B-1----:R-:W-:Y:S01]  /*0f30*/  FADD R8, R26, 1 ;  /* 0x3f8000001a087421 */ /* 0x002fe20000000000 */
[----:B----4-:R-:W-:Y:S01]  /*0f40*/  SEL R29, R29, RZ, !P1 ;  /* 0x000000ff1d1d7207 */ /* 0x010fe20004800000 */
[----:B------:R-:W-:Y:S01]  /*0f50*/  FADD R11, R23, 1 ;  /* 0x3f800000170b7421 */ /* 0x000fe20000000000 */
[----:B-----5:R-:W-:-:S03]  /*0f60*/  SEL R10, R10, RZ, !P1 ;  /* 0x000000ff0a0a7207 */ /* 0x020fc60004800000 */
[----:B------:R-:W-:Y:S02]  /*0f70*/  FADD R29, R29, 1 ;  /* 0x3f8000001d1d7421 */ /* 0x000fe40000000000 */
[----:B------:R-:W-:Y:S01]  /*0f80*/  FADD R10, R10, 1 ;  /* 0x3f8000000a0a7421 */ /* 0x000fe20000000000 */
[----:B------:R-:W-:Y:S01]  /*0f90*/  FMUL R11, R28, R11 ;  /* 0x0000000b1c0b7220 */ /* 0x000fe20000400000 */
[----:B------:R-:W-:Y:S01]  /*0fa0*/  FMUL R27, R27, R8 ;  /* 0x000000081b1b7220 */ /* 0x000fe20000400000 */
[----:B0-----:R-:W-:Y:S01]  /*0fb0*/  FMUL R29, R24, R29 ;  /* 0x0000001d181d7220 */ /* 0x001fe20000400000 */
[----:B------:R-:W-:Y:S01]  /*0fc0*/  FMUL R25, R25, R10 ;  /* 0x0000000a19197220 */ /* 0x000fe20000400000 */
[C---:B------:R-:W-:Y:S01]  /*0fd0*/  FMUL R24, R14.reuse, R11 ;  /* 0x0000000b0e187220 */ /* 0x040fe20000400000 */
[C---:B------:R-:W-:Y:S01]  /*0fe0*/  FMUL R26, R14.reuse, R27 ;  /* 0x0000001b0e1a7220 */ /* 0x040fe20000400000 */
[C---:B------:R-:W-:Y:S01]  /*0ff0*/  FMUL R29, R14.reuse, R29 ;  /* 0x0000001d0e1d7220 */ /* 0x040fe20000400000 */
[----:B------:R-:W-:-:S02]  /*1000*/  FMUL R28, R14, R25 ;  /* 0x000000190e1c7220 */ /* 0x000fc40000400000 */
[----:B------:R-:W-:Y:S04]  /*1010*/  STS [R19], R24 ;  /* 0x0000001813007388 */ /* 0x000fe80000000800 */
[----:B------:R-:W-:Y:S04]  /*1020*/  STS [R19+0x8], R26 ;  /* 0x0000081a13007388 */ /* 0x000fe80000000800 */
[----:B------:R-:W-:Y:S04]  /*1030*/  STS [R19+0x10], R28 ;  /* 0x0000101c13007388 */ /* 0x000fe80000000800 */
[----:B------:R-:W-:Y:S01]  /*1040*/  STS [R19+0x18], R29 ;  /* 0x0000181d13007388 */ /* 0x000fe20000000800 */
[----:B------:R-:W-:Y:S01]  /*1050*/  BAR.SYNC.DEFER_BLOCKING 0x0 ;  /* 0x0000000000007b1d */ /* 0x000fe20000010000 */
[----:B------:R-:W-:-:S02]  /*1060*/  LEA R23, R18, R22, 0x2 ;  /* 0x0000001612177211 */ /* 0x000fc400078e10ff */
[----:B------:R-:W-:-:S03]  /*1070*/  IADD3 R22, P0, R22, 0x8, RZ ;  /* 0x0000000816167810 */ /* 0x000fc60007f1e0ff */
[----:B------:R-:W0:Y:S02]  /*1080*/  LDS.128 R8, [R12] ;  /* 0x000000000c087984 */ /* 0x000e240000000c00 */
[----:B------:R-:W-:Y:S01]  /*1090*/  IMAD.X R21, RZ, RZ, R21, P0 ;  /* 0x000000ffff157224 */ /* 0x000fe200000e0615 */
[----:B------:R-:W-:-:S04]  /*10a0*/  ISETP.GE.U32.AND P0, PT, R22, 0x360, PT ;  /* 0x000003601600780c */ /* 0x000fc80003f06070 */
[----:B------:R-:W-:Y:S01]  /*10b0*/  ISETP.GE.U32.AND.EX P0, PT, R21, RZ, PT, P0 ;  /* 0x000000ff1500720c */ /* 0x000fe20003f06100 */
[----:B------:R-:W-:-:S05]  /*10c0*/  IMAD.WIDE R16, R23, 0x4, R16 ;  /* 0x0000000417107825 */ /* 0x000fca00078e0210 */
[----:B0-----:R0:W-:Y:S07]  /*10d0*/  @!P2 STG.E.128 desc[UR6][R16.64], R8 ;  /* 0x000000081000a986 */ /* 0x0011ee000c101d06 */
[----:B------:R-:W-:Y:S05]  /*10e0*/  @!P0 BRA `(.L_x_1) ;  /* 0xfffffff800b88947 */ /* 0x000fea000383ffff */
[----:B------:R-:W-:Y:S05]  /*10f0*/  EXIT ;  /* 0x000000000000794d */ /* 0x000fea0003800000 */
.L_x_2:
[----:B------:R-:W-:-:S00]  /*1100*/  BRA `(.L_x_2) ;  /* 0xfffffffc00fc7947 */ /* 0x000fc0000383ffff */
[----:B------:R-:W-:-:S00]  /*1110*/  NOP ;  /* 0x0000000000007918 */ /* 0x000fc00000000000 */
        /* <DEDUP_REMOVED lines=14> */
.L_x_3:


//--------------------- .nv.global.init           --------------------------
	.section	.nv.global.init,"aw",@progbits
.nv.global.init:
	.type		_$_str,@object
	.size		_$_str,(.L_0 - _$_str)
_$_str:
        /*0000*/ 	.byte	0x5f, 0x5f, 0x43, 0x55, 0x44, 0x41, 0x5f, 0x46, 0x54, 0x5a, 0x00
.L_0:


//--------------------- .nv.shared.triton_red_fused_add_mul_pow_rsqrt_sum_0 --------------------------
	.section	.nv.shared.triton_red_fused_add_mul_pow_rsqrt_sum_0,"aw",@nobits
	.sectionflags	@""
	.align	16
	.zero		1024


//--------------------- .nv.constant0.triton_red_fused_add_mul_pow_rsqrt_sum_0 --------------------------
	.section	.nv.constant0.triton_red_fused_add_mul_pow_rsqrt_sum_0,"a",@progbits
	.sectionflags	@""
	.align	4
.nv.constant0.triton_red_fused_add_mul_pow_rsqrt_sum_0:
	.zero		568
